//
// Generated by NVIDIA NVVM Compiler
//
// Compiler Build ID: CL-36424714
// Cuda compilation tools, release 13.0, V13.0.88
// Based on NVVM 20.0.0
//

.version 9.0
.target sm_100
.address_size 64

	// .globl	_Z4funcPfS_S_i
.global .align 4 .b8 precalc_xorwow_matrix[102400];
.global .align 4 .b8 precalc_xorwow_offset_matrix[102400];
.global .align 4 .b8 mrg32k3aM1[2304];
.global .align 4 .b8 mrg32k3aM2[2304];
.global .align 4 .b8 mrg32k3aM1SubSeq[2016];
.global .align 4 .b8 mrg32k3aM2SubSeq[2016];
.global .align 4 .b8 mrg32k3aM1Seq[2304];
.global .align 4 .b8 mrg32k3aM2Seq[2304];
.const .align 8 .b8 __cr_lgamma_table[72];

.visible .entry _Z4funcPfS_S_i(
	.param .u64 .ptr .align 1 _Z4funcPfS_S_i_param_0,
	.param .u64 .ptr .align 1 _Z4funcPfS_S_i_param_1,
	.param .u64 .ptr .align 1 _Z4funcPfS_S_i_param_2,
	.param .u32 _Z4funcPfS_S_i_param_3
)
{
	.reg .pred 	%p<10>;
	.reg .b32 	%r<28>;
	.reg .b32 	%f<99>;
	.reg .b64 	%rd<47>;

	ld.param.u64 	%rd17, [_Z4funcPfS_S_i_param_0];
	ld.param.u64 	%rd18, [_Z4funcPfS_S_i_param_1];
	ld.param.u64 	%rd16, [_Z4funcPfS_S_i_param_2];
	ld.param.u32 	%r17, [_Z4funcPfS_S_i_param_3];
	cvta.to.global.u64 	%rd1, %rd17;
	cvta.to.global.u64 	%rd2, %rd18;
	setp.lt.s32 	%p1, %r17, 1;
	@%p1 bra 	$L__BB0_13;
	mov.u32 	%r19, %tid.x;
	cvta.to.global.u64 	%rd19, %rd16;
	mul.lo.s32 	%r1, %r17, %r19;
	mul.wide.u32 	%rd20, %r19, 4;
	add.s64 	%rd3, %rd19, %rd20;
	ld.global.f32 	%f95, [%rd3];
	and.b32  	%r2, %r17, 15;
	setp.lt.u32 	%p2, %r17, 16;
	mov.b32 	%r25, 0;
	@%p2 bra 	$L__BB0_4;
	and.b32  	%r25, %r17, 2147483632;
	neg.s32 	%r23, %r25;
	mul.wide.u32 	%rd21, %r1, 4;
	add.s64 	%rd22, %rd21, %rd2;
	add.s64 	%rd44, %rd22, 32;
	add.s64 	%rd43, %rd1, 32;
$L__BB0_3:
	.pragma "nounroll";
	ld.global.f32 	%f11, [%rd44+-32];
	ld.global.f32 	%f12, [%rd43+-32];
	fma.rn.f32 	%f13, %f11, %f12, %f95;
	st.global.f32 	[%rd3], %f13;
	ld.global.f32 	%f14, [%rd44+-28];
	ld.global.f32 	%f15, [%rd43+-28];
	fma.rn.f32 	%f16, %f14, %f15, %f13;
	st.global.f32 	[%rd3], %f16;
	ld.global.f32 	%f17, [%rd44+-24];
	ld.global.f32 	%f18, [%rd43+-24];
	fma.rn.f32 	%f19, %f17, %f18, %f16;
	st.global.f32 	[%rd3], %f19;
	ld.global.f32 	%f20, [%rd44+-20];
	ld.global.f32 	%f21, [%rd43+-20];
	fma.rn.f32 	%f22, %f20, %f21, %f19;
	st.global.f32 	[%rd3], %f22;
	ld.global.f32 	%f23, [%rd44+-16];
	ld.global.f32 	%f24, [%rd43+-16];
	fma.rn.f32 	%f25, %f23, %f24, %f22;
	st.global.f32 	[%rd3], %f25;
	ld.global.f32 	%f26, [%rd44+-12];
	ld.global.f32 	%f27, [%rd43+-12];
	fma.rn.f32 	%f28, %f26, %f27, %f25;
	st.global.f32 	[%rd3], %f28;
	ld.global.f32 	%f29, [%rd44+-8];
	ld.global.f32 	%f30, [%rd43+-8];
	fma.rn.f32 	%f31, %f29, %f30, %f28;
	st.global.f32 	[%rd3], %f31;
	ld.global.f32 	%f32, [%rd44+-4];
	ld.global.f32 	%f33, [%rd43+-4];
	fma.rn.f32 	%f34, %f32, %f33, %f31;
	st.global.f32 	[%rd3], %f34;
	ld.global.f32 	%f35, [%rd44];
	ld.global.f32 	%f36, [%rd43];
	fma.rn.f32 	%f37, %f35, %f36, %f34;
	st.global.f32 	[%rd3], %f37;
	ld.global.f32 	%f38, [%rd44+4];
	ld.global.f32 	%f39, [%rd43+4];
	fma.rn.f32 	%f40, %f38, %f39, %f37;
	st.global.f32 	[%rd3], %f40;
	ld.global.f32 	%f41, [%rd44+8];
	ld.global.f32 	%f42, [%rd43+8];
	fma.rn.f32 	%f43, %f41, %f42, %f40;
	st.global.f32 	[%rd3], %f43;
	ld.global.f32 	%f44, [%rd44+12];
	ld.global.f32 	%f45, [%rd43+12];
	fma.rn.f32 	%f46, %f44, %f45, %f43;
	st.global.f32 	[%rd3], %f46;
	ld.global.f32 	%f47, [%rd44+16];
	ld.global.f32 	%f48, [%rd43+16];
	fma.rn.f32 	%f49, %f47, %f48, %f46;
	st.global.f32 	[%rd3], %f49;
	ld.global.f32 	%f50, [%rd44+20];
	ld.global.f32 	%f51, [%rd43+20];
	fma.rn.f32 	%f52, %f50, %f51, %f49;
	st.global.f32 	[%rd3], %f52;
	ld.global.f32 	%f53, [%rd44+24];
	ld.global.f32 	%f54, [%rd43+24];
	fma.rn.f32 	%f55, %f53, %f54, %f52;
	st.global.f32 	[%rd3], %f55;
	ld.global.f32 	%f56, [%rd44+28];
	ld.global.f32 	%f57, [%rd43+28];
	fma.rn.f32 	%f95, %f56, %f57, %f55;
	st.global.f32 	[%rd3], %f95;
	add.s32 	%r23, %r23, 16;
	add.s64 	%rd44, %rd44, 64;
	add.s64 	%rd43, %rd43, 64;
	setp.ne.s32 	%p3, %r23, 0;
	@%p3 bra 	$L__BB0_3;
$L__BB0_4:
	setp.eq.s32 	%p4, %r2, 0;
	@%p4 bra 	$L__BB0_13;
	and.b32  	%r8, %r17, 7;
	setp.lt.u32 	%p5, %r2, 8;
	@%p5 bra 	$L__BB0_7;
	add.s32 	%r20, %r25, %r1;
	mul.wide.u32 	%rd23, %r20, 4;
	add.s64 	%rd24, %rd2, %rd23;
	ld.global.f32 	%f58, [%rd24];
	cvt.u64.u32 	%rd25, %r25;
	mul.wide.u32 	%rd26, %r25, 4;
	add.s64 	%rd27, %rd1, %rd26;
	ld.global.f32 	%f59, [%rd27];
	fma.rn.f32 	%f60, %f58, %f59, %f95;
	st.global.f32 	[%rd3], %f60;
	cvt.u64.u32 	%rd28, %r1;
	add.s64 	%rd29, %rd25, %rd28;
	shl.b64 	%rd30, %rd29, 2;
	add.s64 	%rd31, %rd2, %rd30;
	ld.global.f32 	%f61, [%rd31+4];
	ld.global.f32 	%f62, [%rd27+4];
	fma.rn.f32 	%f63, %f61, %f62, %f60;
	st.global.f32 	[%rd3], %f63;
	ld.global.f32 	%f64, [%rd31+8];
	ld.global.f32 	%f65, [%rd27+8];
	fma.rn.f32 	%f66, %f64, %f65, %f63;
	st.global.f32 	[%rd3], %f66;
	ld.global.f32 	%f67, [%rd31+12];
	ld.global.f32 	%f68, [%rd27+12];
	fma.rn.f32 	%f69, %f67, %f68, %f66;
	st.global.f32 	[%rd3], %f69;
	ld.global.f32 	%f70, [%rd31+16];
	ld.global.f32 	%f71, [%rd27+16];
	fma.rn.f32 	%f72, %f70, %f71, %f69;
	st.global.f32 	[%rd3], %f72;
	ld.global.f32 	%f73, [%rd31+20];
	ld.global.f32 	%f74, [%rd27+20];
	fma.rn.f32 	%f75, %f73, %f74, %f72;
	st.global.f32 	[%rd3], %f75;
	ld.global.f32 	%f76, [%rd31+24];
	ld.global.f32 	%f77, [%rd27+24];
	fma.rn.f32 	%f78, %f76, %f77, %f75;
	st.global.f32 	[%rd3], %f78;
	ld.global.f32 	%f79, [%rd31+28];
	ld.global.f32 	%f80, [%rd27+28];
	fma.rn.f32 	%f95, %f79, %f80, %f78;
	st.global.f32 	[%rd3], %f95;
	add.s32 	%r25, %r25, 8;
$L__BB0_7:
	setp.eq.s32 	%p6, %r8, 0;
	@%p6 bra 	$L__BB0_13;
	and.b32  	%r11, %r17, 3;
	setp.lt.u32 	%p7, %r8, 4;
	@%p7 bra 	$L__BB0_10;
	add.s32 	%r21, %r25, %r1;
	mul.wide.u32 	%rd32, %r21, 4;
	add.s64 	%rd33, %rd2, %rd32;
	ld.global.f32 	%f81, [%rd33];
	cvt.u64.u32 	%rd34, %r25;
	mul.wide.u32 	%rd35, %r25, 4;
	add.s64 	%rd36, %rd1, %rd35;
	ld.global.f32 	%f82, [%rd36];
	fma.rn.f32 	%f83, %f81, %f82, %f95;
	st.global.f32 	[%rd3], %f83;
	cvt.u64.u32 	%rd37, %r1;
	add.s64 	%rd38, %rd34, %rd37;
	shl.b64 	%rd39, %rd38, 2;
	add.s64 	%rd40, %rd2, %rd39;
	ld.global.f32 	%f84, [%rd40+4];
	ld.global.f32 	%f85, [%rd36+4];
	fma.rn.f32 	%f86, %f84, %f85, %f83;
	st.global.f32 	[%rd3], %f86;
	ld.global.f32 	%f87, [%rd40+8];
	ld.global.f32 	%f88, [%rd36+8];
	fma.rn.f32 	%f89, %f87, %f88, %f86;
	st.global.f32 	[%rd3], %f89;
	ld.global.f32 	%f90, [%rd40+12];
	ld.global.f32 	%f91, [%rd36+12];
	fma.rn.f32 	%f95, %f90, %f91, %f89;
	st.global.f32 	[%rd3], %f95;
	add.s32 	%r25, %r25, 4;
$L__BB0_10:
	setp.eq.s32 	%p8, %r11, 0;
	@%p8 bra 	$L__BB0_13;
	mul.wide.u32 	%rd41, %r25, 4;
	add.s64 	%rd46, %rd1, %rd41;
	add.s32 	%r22, %r25, %r1;
	mul.wide.u32 	%rd42, %r22, 4;
	add.s64 	%rd45, %rd2, %rd42;
	neg.s32 	%r27, %r11;
$L__BB0_12:
	.pragma "nounroll";
	ld.global.f32 	%f92, [%rd45];
	ld.global.f32 	%f93, [%rd46];
	fma.rn.f32 	%f95, %f92, %f93, %f95;
	st.global.f32 	[%rd3], %f95;
	add.s64 	%rd46, %rd46, 4;
	add.s64 	%rd45, %rd45, 4;
	add.s32 	%r27, %r27, 1;
	setp.ne.s32 	%p9, %r27, 0;
	@%p9 bra 	$L__BB0_12;
$L__BB0_13:
	ret;

}


// ===== COMPILED SASS (sm_100) =====

	.target	sm_100

	.elftype	@"ET_EXEC"


//--------------------- .note.nv.tkinfo           --------------------------
	.section	.note.nv.tkinfo,"",@"SHT_NOTE"
	.sectionflags	@"SHF_NOTE_NV_TKINFO"
	.tkinfo
        /*0018*/ 	.word	0x00000002
        /*0030*/ 	.string	""
        /*0030*/ 	.string	"ptxas"
        /*0030*/ 	.string	"Cuda compilation tools, release 13.0, V13.0.88"
        /*0030*/ 	.string	"Build cuda_13.0.r13.0/compiler.36424714_0"
        /*0030*/ 	.string	"-arch sm_100 -m 64 "



//--------------------- .note.nv.cuinfo           --------------------------
	.section	.note.nv.cuinfo,"",@"SHT_NOTE"
	.sectionflags	@"SHF_NOTE_NV_CUINFO"
        /*0018*/ 	.short	0x0002
        /*001a*/ 	.short	0x0064
        /*001c*/ 	.short	0x0082
	.zero		2


//--------------------- .nv.info                  --------------------------
	.section	.nv.info,"",@"SHT_CUDA_INFO"
	.align	4


	//----- nvinfo : EIATTR_REGCOUNT
	.align		4
        /*0000*/ 	.byte	0x04, 0x2f
        /*0002*/ 	.short	(.L_10 - .L_9)
	.align		4
.L_9:
        /*0004*/ 	.word	index@(_Z4funcPfS_S_i)
        /*0008*/ 	.word	0x00000014


	//----- nvinfo : EIATTR_FRAME_SIZE
	.align		4
.L_10:
        /*000c*/ 	.byte	0x04, 0x11
        /*000e*/ 	.short	(.L_12 - .L_11)
	.align		4
.L_11:
        /*0010*/ 	.word	index@(_Z4funcPfS_S_i)
        /*0014*/ 	.word	0x00000000


	//----- nvinfo : EIATTR_MIN_STACK_SIZE
	.align		4
.L_12:
        /*0018*/ 	.byte	0x04, 0x12
        /*001a*/ 	.short	(.L_14 - .L_13)
	.align		4
.L_13:
        /*001c*/ 	.word	index@(_Z4funcPfS_S_i)
        /*0020*/ 	.word	0x00000000
.L_14:


//--------------------- .nv.compat                --------------------------
	.section	.nv.compat,"",@"SHT_CUDA_COMPAT_INFO"
	.align	4
        /*0000*/ 	.byte	0x02, 0x09, 0x00, 0x00, 0x02, 0x02, 0x01, 0x00, 0x02, 0x05, 0x05, 0x00, 0x03, 0x07, 0x01, 0x01
        /*0010*/ 	.byte	0x02, 0x03, 0x00, 0x00, 0x02, 0x06, 0x01, 0x00, 0x04, 0x0b, 0x08, 0x00, 0x09, 0x00, 0x00, 0x00
        /*0020*/ 	.byte	0x00, 0x00, 0x00, 0x00


//--------------------- .nv.info._Z4funcPfS_S_i   --------------------------
	.section	.nv.info._Z4funcPfS_S_i,"",@"SHT_CUDA_INFO"
	.sectionflags	@""
	.align	4


	//----- nvinfo : EIATTR_CUDA_API_VERSION
	.align		4
        /*0000*/ 	.byte	0x04, 0x37
        /*0002*/ 	.short	(.L_16 - .L_15)
.L_15:
        /*0004*/ 	.word	0x00000082


	//----- nvinfo : EIATTR_KPARAM_INFO
	.align		4
.L_16:
        /*0008*/ 	.byte	0x04, 0x17
        /*000a*/ 	.short	(.L_18 - .L_17)
.L_17:
        /*000c*/ 	.word	0x00000000
        /*0010*/ 	.short	0x0003
        /*0012*/ 	.short	0x0018
        /*0014*/ 	.byte	0x00, 0xf0, 0x11, 0x00


	//----- nvinfo : EIATTR_KPARAM_INFO
	.align		4
.L_18:
        /*0018*/ 	.byte	0x04, 0x17
        /*001a*/ 	.short	(.L_20 - .L_19)
.L_19:
        /*001c*/ 	.word	0x00000000
        /*0020*/ 	.short	0x0002
        /*0022*/ 	.short	0x0010
        /*0024*/ 	.byte	0x00, 0xf5, 0x21, 0x00


	//----- nvinfo : EIATTR_KPARAM_INFO
	.align		4
.L_20:
        /*0028*/ 	.byte	0x04, 0x17
        /*002a*/ 	.short	(.L_22 - .L_21)
.L_21:
        /*002c*/ 	.word	0x00000000
        /*0030*/ 	.short	0x0001
        /*0032*/ 	.short	0x0008
        /*0034*/ 	.byte	0x00, 0xf5, 0x21, 0x00


	//----- nvinfo : EIATTR_KPARAM_INFO
	.align		4
.L_22:
        /*0038*/ 	.byte	0x04, 0x17
        /*003a*/ 	.short	(.L_24 - .L_23)
.L_23:
        /*003c*/ 	.word	0x00000000
        /*0040*/ 	.short	0x0000
        /*0042*/ 	.short	0x0000
        /*0044*/ 	.byte	0x00, 0xf5, 0x21, 0x00


	//----- nvinfo : EIATTR_SPARSE_MMA_MASK
	.align		4
.L_24:
        /*0048*/ 	.byte	0x03, 0x50
        /*004a*/ 	.short	0x0000


	//----- nvinfo : EIATTR_MAXREG_COUNT
	.align		4
        /*004c*/ 	.byte	0x03, 0x1b
        /*004e*/ 	.short	0x00ff


	//----- nvinfo : EIATTR_MERCURY_ISA_VERSION
	.align		4
        /*0050*/ 	.byte	0x03, 0x5f
        /*0052*/ 	.short	0x0101


	//----- nvinfo : EIATTR_VRC_CTA_INIT_COUNT
	.align		4
        /*0054*/ 	.byte	0x02, 0x4a
	.zero		1
	.zero		1


	//----- nvinfo : EIATTR_EXIT_INSTR_OFFSETS
	.align		4
        /*0058*/ 	.byte	0x04, 0x1c
        /*005a*/ 	.short	(.L_26 - .L_25)


	//   ....[0]....
.L_25:
        /*005c*/ 	.word	0x00000030


	//   ....[1]....
        /*0060*/ 	.word	0x00000650


	//   ....[2]....
        /*0064*/ 	.word	0x00000950


	//   ....[3]....
        /*0068*/ 	.word	0x00000b50


	//   ....[4]....
        /*006c*/ 	.word	0x00000cd0


	//----- nvinfo : EIATTR_CBANK_PARAM_SIZE
	.align		4
.L_26:
        /*0070*/ 	.byte	0x03, 0x19
        /*0072*/ 	.short	0x001c


	//----- nvinfo : EIATTR_PARAM_CBANK
	.align		4
        /*0074*/ 	.byte	0x04, 0x0a
        /*0076*/ 	.short	(.L_28 - .L_27)
	.align		4
.L_27:
        /*0078*/ 	.word	index@(.nv.constant0._Z4funcPfS_S_i)
        /*007c*/ 	.short	0x0380
        /*007e*/ 	.short	0x001c


	//----- nvinfo : EIATTR_SW_WAR
	.align		4
.L_28:
        /*0080*/ 	.byte	0x04, 0x36
        /*0082*/ 	.short	(.L_30 - .L_29)
.L_29:
        /*0084*/ 	.word	0x00000008
.L_30:


//--------------------- .nv.callgraph             --------------------------
	.section	.nv.callgraph,"",@"SHT_CUDA_CALLGRAPH"
	.align	4
	.sectionentsize	8
	.align		4
        /*0000*/ 	.word	0x00000000
	.align		4
        /*0004*/ 	.word	0xffffffff
	.align		4
        /*0008*/ 	.word	0x00000000
	.align		4
        /*000c*/ 	.word	0xfffffffe
	.align		4
        /*0010*/ 	.word	0x00000000
	.align		4
        /*0014*/ 	.word	0xfffffffd
	.align		4
        /*0018*/ 	.word	0x00000000
	.align		4
        /*001c*/ 	.word	0xfffffffc


//--------------------- .nv.constant4             --------------------------
	.section	.nv.constant4,"a",@progbits
	.align	8
	.align		8
.nv.constant4:
        /*0000*/ 	.dword	precalc_xorwow_matrix
	.align		8
        /*0008*/ 	.dword	precalc_xorwow_offset_matrix
	.align		8
        /*0010*/ 	.dword	mrg32k3aM1
	.align		8
        /*0018*/ 	.dword	mrg32k3aM2
	.align		8
        /*0020*/ 	.dword	mrg32k3aM1SubSeq
	.align		8
        /*0028*/ 	.dword	mrg32k3aM2SubSeq
	.align		8
        /*0030*/ 	.dword	mrg32k3aM1Seq
	.align		8
        /*0038*/ 	.dword	mrg32k3aM2Seq


//--------------------- .nv.constant3             --------------------------
	.section	.nv.constant3,"a",@progbits
	.align	8
.nv.constant3:
	.type		__cr_lgamma_table,@object
	.size		__cr_lgamma_table,(.L_8 - __cr_lgamma_table)
__cr_lgamma_table:
        /*0000*/ 	.byte	0x00, 0x00, 0x00, 0x00, 0x00, 0x00, 0x00, 0x00, 0x00, 0x00, 0x00, 0x00, 0x00, 0x00, 0x00, 0x00
        /*0010*/ 	.byte	0xef, 0x39, 0xfa, 0xfe, 0x42, 0x2e, 0xe6, 0x3f, 0x02, 0x20, 0x2a, 0xfa, 0x0b, 0xab, 0xfc, 0x3f
        /*0020*/ 	.byte	0xf9, 0x2c, 0x92, 0x7c, 0xa7, 0x6c, 0x09, 0x40, 0xc9, 0x79, 0x44, 0x3c, 0x64, 0x26, 0x13, 0x40
        /*0030*/ 	.byte	0xca, 0x01, 0xcf, 0x3a, 0x27, 0x51, 0x1a, 0x40, 0x30, 0xcc, 0x2d, 0xf3, 0xe1, 0x0c, 0x21, 0x40
        /*0040*/ 	.byte	0x0d, 0xb7, 0xfc, 0x82, 0x8e, 0x35, 0x25, 0x40
.L_8:


//--------------------- .text._Z4funcPfS_S_i      --------------------------
	.section	.text._Z4funcPfS_S_i,"ax",@progbits
	.align	128
        .global         _Z4funcPfS_S_i
        .type           _Z4funcPfS_S_i,@function
        .size           _Z4funcPfS_S_i,(.L_x_6 - _Z4funcPfS_S_i)
        .other          _Z4funcPfS_S_i,@"STO_CUDA_ENTRY STV_DEFAULT"
_Z4funcPfS_S_i:
.text._Z4funcPfS_S_i:
[----:B------:R-:W-:Y:S08]  /*0000*/  LDC R1, c[0x0][0x37c] ;  /* 0x0000df00ff017b82 */ /* 0x000ff00000000800 */
[----:B------:R-:W0:Y:S02]  /*0010*/  LDC R4, c[0x0][0x398] ;  /* 0x0000e600ff047b82 */ /* 0x000e240000000800 */
[----:B0-----:R-:W-:-:S13]  /*0020*/  ISETP.GE.AND P0, PT, R4, 0x1, PT ;  /* 0x000000010400780c */ /* 0x001fda0003f06270 */
[----:B------:R-:W-:Y:S05]  /*0030*/  @!P0 EXIT ;  /* 0x000000000000894d */ /* 0x000fea0003800000 */
[----:B------:R-:W0:Y:S01]  /*0040*/  S2R R9, SR_TID.X ;  /* 0x0000000000097919 */ /* 0x000e220000002100 */
[----:B------:R-:W0:Y:S01]  /*0050*/  LDC.64 R2, c[0x0][0x390] ;  /* 0x0000e400ff027b82 */ /* 0x000e220000000a00 */
[----:B------:R-:W1:Y:S01]  /*0060*/  LDCU.64 UR6, c[0x0][0x358] ;  /* 0x00006b00ff0677ac */ /* 0x000e620008000a00 */
[C---:B------:R-:W-:Y:S02]  /*0070*/  ISETP.GE.U32.AND P1, PT, R4.reuse, 0x10, PT ;  /* 0x000000100400780c */ /* 0x040fe40003f26070 */
[----:B------:R-:W-:Y:S01]  /*0080*/  LOP3.LUT R6, R4, 0xf, RZ, 0xc0, !PT ;  /* 0x0000000f04067812 */ /* 0x000fe200078ec0ff */
[----:B------:R-:W-:-:S03]  /*0090*/  HFMA2 R7, -RZ, RZ, 0, 0 ;  /* 0x00000000ff077431 */ /* 0x000fc600000001ff */
[----:B------:R-:W-:Y:S01]  /*00a0*/  ISETP.NE.AND P0, PT, R6, RZ, PT ;  /* 0x000000ff0600720c */ /* 0x000fe20003f05270 */
[----:B0-----:R-:W-:-:S05]  /*00b0*/  IMAD.WIDE.U32 R2, R9, 0x4, R2 ;  /* 0x0000000409027825 */ /* 0x001fca00078e0002 */
[----:B-1----:R0:W5:Y:S01]  /*00c0*/  LDG.E R5, desc[UR6][R2.64] ;  /* 0x0000000602057981 */ /* 0x002162000c1e1900 */
[----:B------:R-:W-:Y:S01]  /*00d0*/  IMAD R0, R9, R4, RZ ;  /* 0x0000000409007224 */ /* 0x000fe200078e02ff */
[----:B------:R-:W-:Y:S06]  /*00e0*/  @!P1 BRA `(.L_x_0) ;  /* 0x0000000400589947 */ /* 0x000fec0003800000 */
[----:B------:R-:W1:Y:S01]  /*00f0*/  LDC.64 R8, c[0x0][0x388] ;  /* 0x0000e200ff087b82 */ /* 0x000e620000000a00 */
[----:B------:R-:W2:Y:S01]  /*0100*/  LDCU.64 UR4, c[0x0][0x380] ;  /* 0x00007000ff0477ac */ /* 0x000ea20008000a00 */
[----:B------:R-:W-:-:S04]  /*0110*/  LOP3.LUT R7, R4, 0x7ffffff0, RZ, 0xc0, !PT ;  /* 0x7ffffff004077812 */ /* 0x000fc800078ec0ff */
[----:B------:R-:W-:Y:S01]  /*0120*/  IADD3 R12, PT, PT, -R7, RZ, RZ ;  /* 0x000000ff070c7210 */ /* 0x000fe20007ffe1ff */
[----:B--2---:R-:W-:-:S04]  /*0130*/  UIADD3 UR4, UP0, UPT, UR4, 0x20, URZ ;  /* 0x0000002004047890 */ /* 0x004fc8000ff1e0ff */
[----:B------:R-:W-:Y:S01]  /*0140*/  UIADD3.X UR5, UPT, UPT, URZ, UR5, URZ, UP0, !UPT ;  /* 0x00000005ff057290 */ /* 0x000fe200087fe4ff */
[----:B-1----:R-:W-:-:S04]  /*0150*/  IMAD.WIDE.U32 R8, R0, 0x4, R8 ;  /* 0x0000000400087825 */ /* 0x002fc800078e0008 */
[----:B------:R-:W-:Y:S01]  /*0160*/  IMAD.U32 R13, RZ, RZ, UR4 ;  /* 0x00000004ff0d7e24 */ /* 0x000fe2000f8e00ff */
[----:B------:R-:W-:Y:S02]  /*0170*/  IADD3 R16, P1, PT, R8, 0x20, RZ ;  /* 0x0000002008107810 */ /* 0x000fe40007f3e0ff */
[----:B------:R-:W-:Y:S02]  /*0180*/  MOV R14, UR5 ;  /* 0x00000005000e7c02 */ /* 0x000fe40008000f00 */
[----:B------:R-:W-:-:S09]  /*0190*/  IADD3.X R17, PT, PT, RZ, R9, RZ, P1, !PT ;  /* 0x00000009ff117210 */ /* 0x000fd20000ffe4ff */
.L_x_1:
[----:B------:R-:W-:Y:S01]  /*01a0*/  MOV R8, R16 ;  /* 0x0000001000087202 */ /* 0x000fe20000000f00 */
[----:B------:R-:W-:Y:S01]  /*01b0*/  IMAD.MOV.U32 R9, RZ, RZ, R17 ;  /* 0x000000ffff097224 */ /* 0x000fe200078e0011 */
[----:B------:R-:W-:Y:S02]  /*01c0*/  MOV R10, R13 ;  /* 0x0000000d000a7202 */ /* 0x000fe40000000f00 */
[----:B------:R-:W-:Y:S02]  /*01d0*/  MOV R11, R14 ;  /* 0x0000000e000b7202 */ /* 0x000fe40000000f00 */
[----:B--2---:R-:W2:Y:S04]  /*01e0*/  LDG.E R14, desc[UR6][R8.64+-0x20] ;  /* 0xffffe006080e7981 */ /* 0x004ea8000c1e1900 */
[----:B------:R-:W2:Y:S02]  /*01f0*/  LDG.E R13, desc[UR6][R10.64+-0x20] ;  /* 0xffffe0060a0d7981 */ /* 0x000ea4000c1e1900 */
[----:B--2--5:R-:W-:-:S05]  /*0200*/  FFMA R13, R14, R13, R5 ;  /* 0x0000000d0e0d7223 */ /* 0x024fca0000000005 */
[----:B------:R1:W-:Y:S04]  /*0210*/  STG.E desc[UR6][R2.64], R13 ;  /* 0x0000000d02007986 */ /* 0x0003e8000c101906 */
[----:B------:R-:W2:Y:S04]  /*0220*/  LDG.E R14, desc[UR6][R8.64+-0x1c] ;  /* 0xffffe406080e7981 */ /* 0x000ea8000c1e1900 */
[----:B------:R-:W2:Y:S02]  /*0230*/  LDG.E R5, desc[UR6][R10.64+-0x1c] ;  /* 0xffffe4060a057981 */ /* 0x000ea4000c1e1900 */
[----:B--2---:R-:W-:-:S05]  /*0240*/  FFMA R5, R14, R5, R13 ;  /* 0x000000050e057223 */ /* 0x004fca000000000d */
[----:B------:R2:W-:Y:S04]  /*0250*/  STG.E desc[UR6][R2.64], R5 ;  /* 0x0000000502007986 */ /* 0x0005e8000c101906 */
[----:B------:R-:W3:Y:S04]  /*0260*/  LDG.E R14, desc[UR6][R8.64+-0x18] ;  /* 0xffffe806080e7981 */ /* 0x000ee8000c1e1900 */
[----:B------:R-:W3:Y:S02]  /*0270*/  LDG.E R15, desc[UR6][R10.64+-0x18] ;  /* 0xffffe8060a0f7981 */ /* 0x000ee4000c1e1900 */
[----:B---3--:R-:W-:-:S05]  /*0280*/  FFMA R15, R14, R15, R5 ;  /* 0x0000000f0e0f7223 */ /* 0x008fca0000000005 */
[----:B------:R3:W-:Y:S04]  /*0290*/  STG.E desc[UR6][R2.64], R15 ;  /* 0x0000000f02007986 */ /* 0x0007e8000c101906 */
[----:B------:R-:W1:Y:S04]  /*02a0*/  LDG.E R14, desc[UR6][R8.64+-0x14] ;  /* 0xffffec06080e7981 */ /* 0x000e68000c1e1900 */
[----:B------:R-:W1:Y:S02]  /*02b0*/  LDG.E R16, desc[UR6][R10.64+-0x14] ;  /* 0xffffec060a107981 */ /* 0x000e64000c1e1900 */
[----:B-1----:R-:W-:-:S05]  /*02c0*/  FFMA R13, R14, R16, R15 ;  /* 0x000000100e0d7223 */ /* 0x002fca000000000f */
        /* <DEDUP_REMOVED lines=37> */
[----:B------:R-:W4:Y:S04]  /*0520*/  LDG.E R14, desc[UR6][R8.64+0x14] ;  /* 0x00001406080e7981 */ /* 0x000f28000c1e1900 */
[----:B------:R-:W4:Y:S02]  /*0530*/  LDG.E R16, desc[UR6][R10.64+0x14] ;  /* 0x000014060a107981 */ /* 0x000f24000c1e1900 */
[----:B----4-:R-:W-:-:S05]  /*0540*/  FFMA R17, R14, R16, R13 ;  /* 0x000000100e117223 */ /* 0x010fca000000000d */
[----:B------:R4:W-:Y:S04]  /*0550*/  STG.E desc[UR6][R2.64], R17 ;  /* 0x0000001102007986 */ /* 0x0009e8000c101906 */
[----:B------:R-:W3:Y:S04]  /*0560*/  LDG.E R14, desc[UR6][R8.64+0x18] ;  /* 0x00001806080e7981 */ /* 0x000ee8000c1e1900 */
[----:B--2---:R-:W3:Y:S01]  /*0570*/  LDG.E R5, desc[UR6][R10.64+0x18] ;  /* 0x000018060a057981 */ /* 0x004ee2000c1e1900 */
[----:B------:R-:W-:Y:S02]  /*0580*/  VIADD R12, R12, 0x10 ;  /* 0x000000100c0c7836 */ /* 0x000fe40000000000 */
[----:B---3--:R-:W-:-:S05]  /*0590*/  FFMA R15, R14, R5, R17 ;  /* 0x000000050e0f7223 */ /* 0x008fca0000000011 */
[----:B------:R2:W-:Y:S04]  /*05a0*/  STG.E desc[UR6][R2.64], R15 ;  /* 0x0000000f02007986 */ /* 0x0005e8000c101906 */
[----:B------:R-:W3:Y:S04]  /*05b0*/  LDG.E R14, desc[UR6][R8.64+0x1c] ;  /* 0x00001c06080e7981 */ /* 0x000ee8000c1e1900 */
[----:B------:R-:W3:Y:S01]  /*05c0*/  LDG.E R5, desc[UR6][R10.64+0x1c] ;  /* 0x00001c060a057981 */ /* 0x000ee2000c1e1900 */
[----:B------:R-:W-:Y:S02]  /*05d0*/  ISETP.NE.AND P1, PT, R12, RZ, PT ;  /* 0x000000ff0c00720c */ /* 0x000fe40003f25270 */
[----:B------:R-:W-:-:S02]  /*05e0*/  IADD3 R16, P2, PT, R8, 0x40, RZ ;  /* 0x0000004008107810 */ /* 0x000fc40007f5e0ff */
[----:B-1----:R-:W-:Y:S02]  /*05f0*/  IADD3 R13, P3, PT, R10, 0x40, RZ ;  /* 0x000000400a0d7810 */ /* 0x002fe40007f7e0ff */
[----:B----4-:R-:W-:Y:S01]  /*0600*/  IADD3.X R17, PT, PT, RZ, R9, RZ, P2, !PT ;  /* 0x00000009ff117210 */ /* 0x010fe200017fe4ff */
[----:B---3--:R-:W-:Y:S01]  /*0610*/  FFMA R5, R14, R5, R15 ;  /* 0x000000050e057223 */ /* 0x008fe2000000000f */
[----:B------:R-:W-:-:S04]  /*0620*/  IADD3.X R14, PT, PT, RZ, R11, RZ, P3, !PT ;  /* 0x0000000bff0e7210 */ /* 0x000fc80001ffe4ff */
[----:B------:R2:W-:Y:S01]  /*0630*/  STG.E desc[UR6][R2.64], R5 ;  /* 0x0000000502007986 */ /* 0x0005e2000c101906 */
[----:B------:R-:W-:Y:S05]  /*0640*/  @P1 BRA `(.L_x_1) ;  /* 0xfffffff800d41947 */ /* 0x000fea000383ffff */
.L_x_0:
[----:B------:R-:W-:Y:S05]  /*0650*/  @!P0 EXIT ;  /* 0x000000000000894d */ /* 0x000fea0003800000 */
[----:B------:R-:W-:Y:S02]  /*0660*/  ISETP.GE.U32.AND P0, PT, R6, 0x8, PT ;  /* 0x000000080600780c */ /* 0x000fe40003f06070 */
[----:B------:R-:W-:-:S04]  /*0670*/  LOP3.LUT R16, R4, 0x7, RZ, 0xc0, !PT ;  /* 0x0000000704107812 */ /* 0x000fc800078ec0ff */
[----:B------:R-:W-:-:S07]  /*0680*/  ISETP.NE.AND P1, PT, R16, RZ, PT ;  /* 0x000000ff1000720c */ /* 0x000fce0003f25270 */
[----:B------:R-:W-:Y:S06]  /*0690*/  @!P0 BRA `(.L_x_2) ;  /* 0x0000000000ac8947 */ /* 0x000fec0003800000 */
[----:B------:R-:W1:Y:S01]  /*06a0*/  LDC.64 R12, c[0x0][0x388] ;  /* 0x0000e200ff0c7b82 */ /* 0x000e620000000a00 */
[----:B------:R-:W-:Y:S01]  /*06b0*/  IADD3 R11, PT, PT, R0, R7, RZ ;  /* 0x00000007000b7210 */ /* 0x000fe20007ffe0ff */
[----:B------:R-:W3:Y:S06]  /*06c0*/  LDCU.64 UR4, c[0x0][0x388] ;  /* 0x00007100ff0477ac */ /* 0x000eec0008000a00 */
[----:B------:R-:W4:Y:S01]  /*06d0*/  LDC.64 R8, c[0x0][0x380] ;  /* 0x0000e000ff087b82 */ /* 0x000f220000000a00 */
[----:B-1----:R-:W-:-:S06]  /*06e0*/  IMAD.WIDE.U32 R12, R11, 0x4, R12 ;  /* 0x000000040b0c7825 */ /* 0x002fcc00078e000c */
[----:B------:R-:W2:Y:S01]  /*06f0*/  LDG.E R12, desc[UR6][R12.64] ;  /* 0x000000060c0c7981 */ /* 0x000ea2000c1e1900 */
[----:B----4-:R-:W-:-:S05]  /*0700*/  IMAD.WIDE.U32 R8, R7, 0x4, R8 ;  /* 0x0000000407087825 */ /* 0x010fca00078e0008 */
[----:B------:R-:W2:Y:S01]  /*0710*/  LDG.E R6, desc[UR6][R8.64] ;  /* 0x0000000608067981 */ /* 0x000ea2000c1e1900 */
[----:B------:R-:W-:-:S05]  /*0720*/  IADD3 R11, P0, PT, R0, R7, RZ ;  /* 0x00000007000b7210 */ /* 0x000fca0007f1e0ff */
[----:B------:R-:W-:Y:S01]  /*0730*/  IMAD.X R14, RZ, RZ, RZ, P0 ;  /* 0x000000ffff0e7224 */ /* 0x000fe200000e06ff */
[----:B---3--:R-:W-:-:S04]  /*0740*/  LEA R10, P0, R11, UR4, 0x2 ;  /* 0x000000040b0a7c11 */ /* 0x008fc8000f8010ff */
[----:B------:R-:W-:Y:S01]  /*0750*/  LEA.HI.X R11, R11, UR5, R14, 0x2, P0 ;  /* 0x000000050b0b7c11 */ /* 0x000fe200080f140e */
        /* <DEDUP_REMOVED lines=22> */
[----:B------:R-:W2:Y:S04]  /*08c0*/  LDG.E R6, desc[UR6][R10.64+0x18] ;  /* 0x000018060a067981 */ /* 0x000ea8000c1e1900 */
[----:B------:R-:W2:Y:S02]  /*08d0*/  LDG.E R12, desc[UR6][R8.64+0x18] ;  /* 0x00001806080c7981 */ /* 0x000ea4000c1e1900 */
[----:B--2---:R-:W-:-:S05]  /*08e0*/  FFMA R17, R6, R12, R15 ;  /* 0x0000000c06117223 */ /* 0x004fca000000000f */
[----:B------:R4:W-:Y:S04]  /*08f0*/  STG.E desc[UR6][R2.64], R17 ;  /* 0x0000001102007986 */ /* 0x0009e8000c101906 */
[----:B------:R-:W2:Y:S04]  /*0900*/  LDG.E R6, desc[UR6][R10.64+0x1c] ;  /* 0x00001c060a067981 */ /* 0x000ea8000c1e1900 */
[----:B-1----:R-:W2:Y:S01]  /*0910*/  LDG.E R5, desc[UR6][R8.64+0x1c] ;  /* 0x00001c0608057981 */ /* 0x002ea2000c1e1900 */
[----:B------:R-:W-:Y:S01]  /*0920*/  IADD3 R7, PT, PT, R7, 0x8, RZ ;  /* 0x0000000807077810 */ /* 0x000fe20007ffe0ff */
[----:B--2---:R-:W-:-:S05]  /*0930*/  FFMA R5, R6, R5, R17 ;  /* 0x0000000506057223 */ /* 0x004fca0000000011 */
[----:B------:R4:W-:Y:S02]  /*0940*/  STG.E desc[UR6][R2.64], R5 ;  /* 0x0000000502007986 */ /* 0x0009e4000c101906 */
.L_x_2:
[----:B------:R-:W-:Y:S05]  /*0950*/  @!P1 EXIT ;  /* 0x000000000000994d */ /* 0x000fea0003800000 */
[----:B------:R-:W-:Y:S02]  /*0960*/  ISETP.GE.U32.AND P0, PT, R16, 0x4, PT ;  /* 0x000000041000780c */ /* 0x000fe40003f06070 */
[----:B------:R-:W-:-:S04]  /*0970*/  LOP3.LUT R4, R4, 0x3, RZ, 0xc0, !PT ;  /* 0x0000000304047812 */ /* 0x000fc800078ec0ff */
[----:B------:R-:W-:-:S07]  /*0980*/  ISETP.NE.AND P1, PT, R4, RZ, PT ;  /* 0x000000ff0400720c */ /* 0x000fce0003f25270 */
[----:B------:R-:W-:Y:S06]  /*0990*/  @!P0 BRA `(.L_x_3) ;  /* 0x00000000006c8947 */ /* 0x000fec0003800000 */
[----:B------:R-:W1:Y:S01]  /*09a0*/  LDC.64 R8, c[0x0][0x388] ;  /* 0x0000e200ff087b82 */ /* 0x000e620000000a00 */
[----:B----4-:R-:W-:Y:S01]  /*09b0*/  IADD3 R13, PT, PT, R0, R7, RZ ;  /* 0x00000007000d7210 */ /* 0x010fe20007ffe0ff */
[----:B------:R-:W3:Y:S06]  /*09c0*/  LDCU.64 UR4, c[0x0][0x388] ;  /* 0x00007100ff0477ac */ /* 0x000eec0008000a00 */
[----:B------:R-:W4:Y:S01]  /*09d0*/  LDC.64 R10, c[0x0][0x380] ;  /* 0x0000e000ff0a7b82 */ /* 0x000f220000000a00 */
[----:B-1----:R-:W-:-:S06]  /*09e0*/  IMAD.WIDE.U32 R12, R13, 0x4, R8 ;  /* 0x000000040d0c7825 */ /* 0x002fcc00078e0008 */
[----:B------:R-:W2:Y:S01]  /*09f0*/  LDG.E R12, desc[UR6][R12.64] ;  /* 0x000000060c0c7981 */ /* 0x000ea2000c1e1900 */
[----:B----4-:R-:W-:-:S05]  /*0a00*/  IMAD.WIDE.U32 R8, R7, 0x4, R10 ;  /* 0x0000000407087825 */ /* 0x010fca00078e000a */
[----:B------:R-:W2:Y:S01]  /*0a10*/  LDG.E R6, desc[UR6][R8.64] ;  /* 0x0000000608067981 */ /* 0x000ea2000c1e1900 */
[----:B------:R-:W-:-:S04]  /*0a20*/  IADD3 R11, P0, PT, R0, R7, RZ ;  /* 0x00000007000b7210 */ /* 0x000fc80007f1e0ff */
[----:B------:R-:W-:Y:S02]  /*0a30*/  IADD3.X R14, PT, PT, RZ, RZ, RZ, P0, !PT ;  /* 0x000000ffff0e7210 */ /* 0x000fe400007fe4ff */
        /* <DEDUP_REMOVED lines=8> */
[----:B------:R-:W2:Y:S04]  /*0ac0*/  LDG.E R6, desc[UR6][R10.64+0x8] ;  /* 0x000008060a067981 */ /* 0x000ea8000c1e1900 */
[----:B------:R-:W2:Y:S02]  /*0ad0*/  LDG.E R12, desc[UR6][R8.64+0x8] ;  /* 0x00000806080c7981 */ /* 0x000ea4000c1e1900 */
[----:B--2---:R-:W-:-:S05]  /*0ae0*/  FFMA R15, R6, R12, R13 ;  /* 0x0000000c060f7223 */ /* 0x004fca000000000d */
[----:B------:R3:W-:Y:S04]  /*0af0*/  STG.E desc[UR6][R2.64], R15 ;  /* 0x0000000f02007986 */ /* 0x0007e8000c101906 */
[----:B------:R-:W1:Y:S04]  /*0b00*/  LDG.E R6, desc[UR6][R10.64+0xc] ;  /* 0x00000c060a067981 */ /* 0x000e68000c1e1900 */
[----:B------:R-:W1:Y:S01]  /*0b10*/  LDG.E R12, desc[UR6][R8.64+0xc] ;  /* 0x00000c06080c7981 */ /* 0x000e62000c1e1900 */
[----:B------:R-:W-:Y:S02]  /*0b20*/  VIADD R7, R7, 0x4 ;  /* 0x0000000407077836 */ /* 0x000fe40000000000 */
[----:B-1----:R-:W-:-:S05]  /*0b30*/  FFMA R5, R6, R12, R15 ;  /* 0x0000000c06057223 */ /* 0x002fca000000000f */
[----:B------:R3:W-:Y:S02]  /*0b40*/  STG.E desc[UR6][R2.64], R5 ;  /* 0x0000000502007986 */ /* 0x0007e4000c101906 */
.L_x_3:
[----:B------:R-:W-:Y:S05]  /*0b50*/  @!P1 EXIT ;  /* 0x000000000000994d */ /* 0x000fea0003800000 */
[----:B------:R-:W1:Y:S01]  /*0b60*/  LDC.64 R8, c[0x0][0x380] ;  /* 0x0000e000ff087b82 */ /* 0x000e620000000a00 */
[----:B---34-:R-:W-:Y:S02]  /*0b70*/  IADD3 R13, PT, PT, R0, R7, RZ ;  /* 0x00000007000d7210 */ /* 0x018fe40007ffe0ff */
[----:B------:R-:W-:-:S05]  /*0b80*/  IADD3 R4, PT, PT, -R4, RZ, RZ ;  /* 0x000000ff04047210 */ /* 0x000fca0007ffe1ff */
[----:B------:R-:W3:Y:S01]  /*0b90*/  LDC.64 R10, c[0x0][0x388] ;  /* 0x0000e200ff0a7b82 */ /* 0x000ee20000000a00 */
[----:B-1----:R-:W-:-:S04]  /*0ba0*/  IMAD.WIDE.U32 R6, R7, 0x4, R8 ;  /* 0x0000000407067825 */ /* 0x002fc800078e0008 */
[----:B---3--:R-:W-:Y:S01]  /*0bb0*/  IMAD.WIDE.U32 R8, R13, 0x4, R10 ;  /* 0x000000040d087825 */ /* 0x008fe200078e000a */
[----:B------:R-:W-:Y:S02]  /*0bc0*/  MOV R10, R6 ;  /* 0x00000006000a7202 */ /* 0x000fe40000000f00 */
[----:B------:R-:W-:Y:S01]  /*0bd0*/  MOV R11, R7 ;  /* 0x00000007000b7202 */ /* 0x000fe20000000f00 */
[----:B------:R-:W-:Y:S01]  /*0be0*/  IMAD.MOV.U32 R6, RZ, RZ, R8 ;  /* 0x000000ffff067224 */ /* 0x000fe200078e0008 */
[----:B------:R-:W-:-:S07]  /*0bf0*/  MOV R7, R9 ;  /* 0x0000000900077202 */ /* 0x000fce0000000f00 */
.L_x_4:
[----:B------:R-:W-:Y:S01]  /*0c00*/  MOV R8, R10 ;  /* 0x0000000a00087202 */ /* 0x000fe20000000f00 */
[----:B------:R-:W-:Y:S01]  /*0c10*/  IMAD.MOV.U32 R9, RZ, RZ, R11 ;  /* 0x000000ffff097224 */ /* 0x000fe200078e000b */
[----:B-1----:R1:W2:Y:S04]  /*0c20*/  LDG.E R0, desc[UR6][R6.64] ;  /* 0x0000000606007981 */ /* 0x0022a8000c1e1900 */
[----:B------:R-:W2:Y:S01]  /*0c30*/  LDG.E R8, desc[UR6][R8.64] ;  /* 0x0000000608087981 */ /* 0x000ea2000c1e1900 */
[----:B------:R-:W-:Y:S02]  /*0c40*/  IADD3 R4, PT, PT, R4, 0x1, RZ ;  /* 0x0000000104047810 */ /* 0x000fe40007ffe0ff */
[----:B------:R-:W-:Y:S02]  /*0c50*/  IADD3 R10, P1, PT, R10, 0x4, RZ ;  /* 0x000000040a0a7810 */ /* 0x000fe40007f3e0ff */
[----:B------:R-:W-:-:S02]  /*0c60*/  ISETP.NE.AND P0, PT, R4, RZ, PT ;  /* 0x000000ff0400720c */ /* 0x000fc40003f05270 */
[----:B-1----:R-:W-:Y:S02]  /*0c70*/  IADD3 R6, P2, PT, R6, 0x4, RZ ;  /* 0x0000000406067810 */ /* 0x002fe40007f5e0ff */
[----:B------:R-:W-:Y:S02]  /*0c80*/  IADD3.X R11, PT, PT, RZ, R11, RZ, P1, !PT ;  /* 0x0000000bff0b7210 */ /* 0x000fe40000ffe4ff */
[----:B------:R-:W-:Y:S01]  /*0c90*/  IADD3.X R7, PT, PT, RZ, R7, RZ, P2, !PT ;  /* 0x00000007ff077210 */ /* 0x000fe200017fe4ff */
[----:B--2--5:R-:W-:-:S05]  /*0ca0*/  FFMA R5, R0, R8, R5 ;  /* 0x0000000800057223 */ /* 0x024fca0000000005 */
[----:B------:R1:W-:Y:S01]  /*0cb0*/  STG.E desc[UR6][R2.64], R5 ;  /* 0x0000000502007986 */ /* 0x0003e2000c101906 */
[----:B------:R-:W-:Y:S05]  /*0cc0*/  @P0 BRA `(.L_x_4) ;  /* 0xfffffffc00cc0947 */ /* 0x000fea000383ffff */
[----:B------:R-:W-:Y:S05]  /*0cd0*/  EXIT ;  /* 0x000000000000794d */ /* 0x000fea0003800000 */
.L_x_5:
[----:B------:R-:W-:-:S00]  /*0ce0*/  BRA `(.L_x_5) ;  /* 0xfffffffc00fc7947 */ /* 0x000fc0000383ffff */
[----:B------:R-:W-:-:S00]  /*0cf0*/  NOP ;  /* 0x0000000000007918 */ /* 0x000fc00000000000 */
        /* <DEDUP_REMOVED lines=8> */
.L_x_6:


//--------------------- .nv.global.init           --------------------------
	.section	.nv.global.init,"aw",@progbits
	.align	4
.nv.global.init:
	.type		mrg32k3aM1SubSeq,@object
	.size		mrg32k3aM1SubSeq,(mrg32k3aM2SubSeq - mrg32k3aM1SubSeq)
mrg32k3aM1SubSeq:
        /*0000*/ 	.byte	0x0b, 0xcc, 0xee, 0x04, 0x73, 0x29, 0x8b, 0x6f, 0xf6, 0x53, 0x03, 0xf6, 0x23, 0xf6, 0xea, 0xda
        /* <DEDUP_REMOVED lines=125> */
	.type		mrg32k3aM2SubSeq,@object
	.size		mrg32k3aM2SubSeq,(mrg32k3aM1 - mrg32k3aM2SubSeq)
mrg32k3aM2SubSeq:
        /* <DEDUP_REMOVED lines=126> */
	.type		mrg32k3aM1,@object
	.size		mrg32k3aM1,(mrg32k3aM1Seq - mrg32k3aM1)
mrg32k3aM1:
        /* <DEDUP_REMOVED lines=144> */
	.type		mrg32k3aM1Seq,@object
	.size		mrg32k3aM1Seq,(mrg32k3aM2 - mrg32k3aM1Seq)
mrg32k3aM1Seq:
        /* <DEDUP_REMOVED lines=144> */
	.type		mrg32k3aM2,@object
	.size		mrg32k3aM2,(mrg32k3aM2Seq - mrg32k3aM2)
mrg32k3aM2:
        /* <DEDUP_REMOVED lines=144> */
	.type		mrg32k3aM2Seq,@object
	.size		mrg32k3aM2Seq,(precalc_xorwow_matrix - mrg32k3aM2Seq)
mrg32k3aM2Seq:
        /* <DEDUP_REMOVED lines=144> */
	.type		precalc_xorwow_matrix,@object
	.size		precalc_xorwow_matrix,(precalc_xorwow_offset_matrix - precalc_xorwow_matrix)
precalc_xorwow_matrix:
        /* <DEDUP_REMOVED lines=6400> */
	.type		precalc_xorwow_offset_matrix,@object
	.size		precalc_xorwow_offset_matrix,(.L_1 - precalc_xorwow_offset_matrix)
precalc_xorwow_offset_matrix:
        /* <DEDUP_REMOVED lines=6400> */
.L_1:


//--------------------- .nv.shared.reserved.0     --------------------------
	.section	.nv.shared.reserved.0,"aw",@nobits
	.weak		__nv_reservedSMEM_offset_0_alias
	.size		__nv_reservedSMEM_offset_0_alias, 0, 64
	.other		__nv_reservedSMEM_offset_0_alias,@"STO_CUDA_RESERVED_SHARED STV_DEFAULT"
__nv_reservedSMEM_offset_0_alias:
	.zero		0
	.zero		64


//--------------------- .nv.constant0._Z4funcPfS_S_i --------------------------
	.section	.nv.constant0._Z4funcPfS_S_i,"a",@progbits
	.sectionflags	@""
	.align	4
.nv.constant0._Z4funcPfS_S_i:
	.zero		924


//--------------------- SYMBOLS --------------------------

	.type		.nv.reservedSmem.offset0,@object
	.size		.nv.reservedSmem.offset0,0x4
